//
// Generated by NVIDIA NVVM Compiler
//
// Compiler Build ID: CL-36424714
// Cuda compilation tools, release 13.0, V13.0.88
// Based on NVVM 20.0.0
//

.version 9.0
.target sm_100
.address_size 64

	// .globl	_Z14matrixMultiplyPfS_S_iiii
// _ZZ14matrixMultiplyPfS_S_iiiiE3Mds has been demoted
// _ZZ14matrixMultiplyPfS_S_iiiiE3Nds has been demoted

.visible .entry _Z14matrixMultiplyPfS_S_iiii(
	.param .u64 .ptr .align 1 _Z14matrixMultiplyPfS_S_iiii_param_0,
	.param .u64 .ptr .align 1 _Z14matrixMultiplyPfS_S_iiii_param_1,
	.param .u64 .ptr .align 1 _Z14matrixMultiplyPfS_S_iiii_param_2,
	.param .u32 _Z14matrixMultiplyPfS_S_iiii_param_3,
	.param .u32 _Z14matrixMultiplyPfS_S_iiii_param_4,
	.param .u32 _Z14matrixMultiplyPfS_S_iiii_param_5,
	.param .u32 _Z14matrixMultiplyPfS_S_iiii_param_6
)
{
	.reg .pred 	%p<12>;
	.reg .b32 	%r<46>;
	.reg .b32 	%f<63>;
	.reg .b64 	%rd<13>;
	// demoted variable
	.shared .align 4 .b8 _ZZ14matrixMultiplyPfS_S_iiiiE3Mds[1024];
	// demoted variable
	.shared .align 4 .b8 _ZZ14matrixMultiplyPfS_S_iiiiE3Nds[1024];
	ld.param.u64 	%rd3, [_Z14matrixMultiplyPfS_S_iiii_param_0];
	ld.param.u64 	%rd4, [_Z14matrixMultiplyPfS_S_iiii_param_1];
	ld.param.u64 	%rd5, [_Z14matrixMultiplyPfS_S_iiii_param_2];
	ld.param.u32 	%r23, [_Z14matrixMultiplyPfS_S_iiii_param_3];
	ld.param.u32 	%r24, [_Z14matrixMultiplyPfS_S_iiii_param_4];
	ld.param.u32 	%r25, [_Z14matrixMultiplyPfS_S_iiii_param_5];
	ld.param.u32 	%r26, [_Z14matrixMultiplyPfS_S_iiii_param_6];
	mov.u32 	%r27, %ctaid.y;
	mov.u32 	%r28, %ntid.y;
	mov.u32 	%r43, %tid.y;
	mad.lo.s32 	%r2, %r27, %r28, %r43;
	mov.u32 	%r29, %ctaid.x;
	mov.u32 	%r30, %ntid.x;
	mov.u32 	%r41, %tid.x;
	mad.lo.s32 	%r4, %r29, %r30, %r41;
	setp.lt.s32 	%p1, %r24, -14;
	mov.f32 	%f62, 0f00000000;
	@%p1 bra 	$L__BB0_7;
	add.s32 	%r31, %r24, -1;
	shr.s32 	%r32, %r31, 31;
	shr.u32 	%r33, %r32, 28;
	add.s32 	%r34, %r31, %r33;
	shr.s32 	%r35, %r34, 4;
	neg.s32 	%r45, %r35;
	shl.b32 	%r36, %r43, 6;
	mov.u32 	%r37, _ZZ14matrixMultiplyPfS_S_iiiiE3Mds;
	add.s32 	%r5, %r37, %r36;
	shl.b32 	%r38, %r41, 2;
	add.s32 	%r6, %r5, %r38;
	mov.u32 	%r39, _ZZ14matrixMultiplyPfS_S_iiiiE3Nds;
	add.s32 	%r8, %r39, %r38;
	add.s32 	%r7, %r8, %r36;
	mad.lo.s32 	%r44, %r43, %r26, %r4;
	shl.b32 	%r11, %r26, 4;
	mad.lo.s32 	%r42, %r24, %r2, %r41;
	cvta.to.global.u64 	%rd1, %rd3;
	cvta.to.global.u64 	%rd2, %rd4;
	mov.f32 	%f62, 0f00000000;
$L__BB0_2:
	setp.ge.s32 	%p2, %r2, %r23;
	setp.ge.s32 	%p3, %r41, %r24;
	mov.f32 	%f60, 0f00000000;
	or.pred  	%p4, %p2, %p3;
	@%p4 bra 	$L__BB0_4;
	mul.wide.s32 	%rd6, %r42, 4;
	add.s64 	%rd7, %rd1, %rd6;
	ld.global.f32 	%f60, [%rd7];
$L__BB0_4:
	setp.ge.s32 	%p5, %r4, %r26;
	st.shared.f32 	[%r6], %f60;
	setp.ge.s32 	%p6, %r43, %r25;
	mov.f32 	%f61, 0f00000000;
	or.pred  	%p7, %p5, %p6;
	@%p7 bra 	$L__BB0_6;
	mul.wide.u32 	%rd8, %r44, 4;
	add.s64 	%rd9, %rd2, %rd8;
	ld.global.f32 	%f61, [%rd9];
$L__BB0_6:
	st.shared.f32 	[%r7], %f61;
	bar.sync 	0;
	ld.shared.f32 	%f12, [%r5];
	ld.shared.f32 	%f13, [%r8];
	fma.rn.f32 	%f14, %f12, %f13, %f62;
	ld.shared.f32 	%f15, [%r5+4];
	ld.shared.f32 	%f16, [%r8+64];
	fma.rn.f32 	%f17, %f15, %f16, %f14;
	ld.shared.f32 	%f18, [%r5+8];
	ld.shared.f32 	%f19, [%r8+128];
	fma.rn.f32 	%f20, %f18, %f19, %f17;
	ld.shared.f32 	%f21, [%r5+12];
	ld.shared.f32 	%f22, [%r8+192];
	fma.rn.f32 	%f23, %f21, %f22, %f20;
	ld.shared.f32 	%f24, [%r5+16];
	ld.shared.f32 	%f25, [%r8+256];
	fma.rn.f32 	%f26, %f24, %f25, %f23;
	ld.shared.f32 	%f27, [%r5+20];
	ld.shared.f32 	%f28, [%r8+320];
	fma.rn.f32 	%f29, %f27, %f28, %f26;
	ld.shared.f32 	%f30, [%r5+24];
	ld.shared.f32 	%f31, [%r8+384];
	fma.rn.f32 	%f32, %f30, %f31, %f29;
	ld.shared.f32 	%f33, [%r5+28];
	ld.shared.f32 	%f34, [%r8+448];
	fma.rn.f32 	%f35, %f33, %f34, %f32;
	ld.shared.f32 	%f36, [%r5+32];
	ld.shared.f32 	%f37, [%r8+512];
	fma.rn.f32 	%f38, %f36, %f37, %f35;
	ld.shared.f32 	%f39, [%r5+36];
	ld.shared.f32 	%f40, [%r8+576];
	fma.rn.f32 	%f41, %f39, %f40, %f38;
	ld.shared.f32 	%f42, [%r5+40];
	ld.shared.f32 	%f43, [%r8+640];
	fma.rn.f32 	%f44, %f42, %f43, %f41;
	ld.shared.f32 	%f45, [%r5+44];
	ld.shared.f32 	%f46, [%r8+704];
	fma.rn.f32 	%f47, %f45, %f46, %f44;
	ld.shared.f32 	%f48, [%r5+48];
	ld.shared.f32 	%f49, [%r8+768];
	fma.rn.f32 	%f50, %f48, %f49, %f47;
	ld.shared.f32 	%f51, [%r5+52];
	ld.shared.f32 	%f52, [%r8+832];
	fma.rn.f32 	%f53, %f51, %f52, %f50;
	ld.shared.f32 	%f54, [%r5+56];
	ld.shared.f32 	%f55, [%r8+896];
	fma.rn.f32 	%f56, %f54, %f55, %f53;
	ld.shared.f32 	%f57, [%r5+60];
	ld.shared.f32 	%f58, [%r8+960];
	fma.rn.f32 	%f62, %f57, %f58, %f56;
	bar.sync 	0;
	add.s32 	%r45, %r45, 1;
	add.s32 	%r44, %r44, %r11;
	add.s32 	%r43, %r43, 16;
	add.s32 	%r42, %r42, 16;
	add.s32 	%r41, %r41, 16;
	setp.ne.s32 	%p8, %r45, 1;
	@%p8 bra 	$L__BB0_2;
$L__BB0_7:
	setp.ge.s32 	%p9, %r2, %r23;
	setp.ge.s32 	%p10, %r4, %r26;
	or.pred  	%p11, %p9, %p10;
	@%p11 bra 	$L__BB0_9;
	mad.lo.s32 	%r40, %r26, %r2, %r4;
	cvta.to.global.u64 	%rd10, %rd5;
	mul.wide.s32 	%rd11, %r40, 4;
	add.s64 	%rd12, %rd10, %rd11;
	st.global.f32 	[%rd12], %f62;
$L__BB0_9:
	ret;

}


// ===== COMPILED SASS (sm_100) =====

	.target	sm_100

	.elftype	@"ET_EXEC"


//--------------------- .note.nv.tkinfo           --------------------------
	.section	.note.nv.tkinfo,"",@"SHT_NOTE"
	.sectionflags	@"SHF_NOTE_NV_TKINFO"
	.tkinfo
        /*0018*/ 	.word	0x00000002
        /*0030*/ 	.string	""
        /*0030*/ 	.string	"ptxas"
        /*0030*/ 	.string	"Cuda compilation tools, release 13.0, V13.0.88"
        /*0030*/ 	.string	"Build cuda_13.0.r13.0/compiler.36424714_0"
        /*0030*/ 	.string	"-arch sm_100 -m 64 "



//--------------------- .note.nv.cuinfo           --------------------------
	.section	.note.nv.cuinfo,"",@"SHT_NOTE"
	.sectionflags	@"SHF_NOTE_NV_CUINFO"
        /*0018*/ 	.short	0x0002
        /*001a*/ 	.short	0x0064
        /*001c*/ 	.short	0x0082
	.zero		2


//--------------------- .nv.info                  --------------------------
	.section	.nv.info,"",@"SHT_CUDA_INFO"
	.align	4


	//----- nvinfo : EIATTR_REGCOUNT
	.align		4
        /*0000*/ 	.byte	0x04, 0x2f
        /*0002*/ 	.short	(.L_1 - .L_0)
	.align		4
.L_0:
        /*0004*/ 	.word	index@(_Z14matrixMultiplyPfS_S_iiii)
        /*0008*/ 	.word	0x00000020


	//----- nvinfo : EIATTR_FRAME_SIZE
	.align		4
.L_1:
        /*000c*/ 	.byte	0x04, 0x11
        /*000e*/ 	.short	(.L_3 - .L_2)
	.align		4
.L_2:
        /*0010*/ 	.word	index@(_Z14matrixMultiplyPfS_S_iiii)
        /*0014*/ 	.word	0x00000000


	//----- nvinfo : EIATTR_MIN_STACK_SIZE
	.align		4
.L_3:
        /*0018*/ 	.byte	0x04, 0x12
        /*001a*/ 	.short	(.L_5 - .L_4)
	.align		4
.L_4:
        /*001c*/ 	.word	index@(_Z14matrixMultiplyPfS_S_iiii)
        /*0020*/ 	.word	0x00000000
.L_5:


//--------------------- .nv.compat                --------------------------
	.section	.nv.compat,"",@"SHT_CUDA_COMPAT_INFO"
	.align	4
        /*0000*/ 	.byte	0x02, 0x09, 0x00, 0x00, 0x02, 0x02, 0x01, 0x00, 0x02, 0x05, 0x05, 0x00, 0x03, 0x07, 0x01, 0x01
        /*0010*/ 	.byte	0x02, 0x03, 0x00, 0x00, 0x02, 0x06, 0x01, 0x00, 0x04, 0x0b, 0x08, 0x00, 0x09, 0x00, 0x00, 0x00
        /*0020*/ 	.byte	0x00, 0x00, 0x00, 0x00


//--------------------- .nv.info._Z14matrixMultiplyPfS_S_iiii --------------------------
	.section	.nv.info._Z14matrixMultiplyPfS_S_iiii,"",@"SHT_CUDA_INFO"
	.sectionflags	@""
	.align	4


	//----- nvinfo : EIATTR_CUDA_API_VERSION
	.align		4
        /*0000*/ 	.byte	0x04, 0x37
        /*0002*/ 	.short	(.L_7 - .L_6)
.L_6:
        /*0004*/ 	.word	0x00000082


	//----- nvinfo : EIATTR_KPARAM_INFO
	.align		4
.L_7:
        /*0008*/ 	.byte	0x04, 0x17
        /*000a*/ 	.short	(.L_9 - .L_8)
.L_8:
        /*000c*/ 	.word	0x00000000
        /*0010*/ 	.short	0x0006
        /*0012*/ 	.short	0x0024
        /*0014*/ 	.byte	0x00, 0xf0, 0x11, 0x00


	//----- nvinfo : EIATTR_KPARAM_INFO
	.align		4
.L_9:
        /*0018*/ 	.byte	0x04, 0x17
        /*001a*/ 	.short	(.L_11 - .L_10)
.L_10:
        /*001c*/ 	.word	0x00000000
        /*0020*/ 	.short	0x0005
        /*0022*/ 	.short	0x0020
        /*0024*/ 	.byte	0x00, 0xf0, 0x11, 0x00


	//----- nvinfo : EIATTR_KPARAM_INFO
	.align		4
.L_11:
        /*0028*/ 	.byte	0x04, 0x17
        /*002a*/ 	.short	(.L_13 - .L_12)
.L_12:
        /*002c*/ 	.word	0x00000000
        /*0030*/ 	.short	0x0004
        /*0032*/ 	.short	0x001c
        /*0034*/ 	.byte	0x00, 0xf0, 0x11, 0x00


	//----- nvinfo : EIATTR_KPARAM_INFO
	.align		4
.L_13:
        /*0038*/ 	.byte	0x04, 0x17
        /*003a*/ 	.short	(.L_15 - .L_14)
.L_14:
        /*003c*/ 	.word	0x00000000
        /*0040*/ 	.short	0x0003
        /*0042*/ 	.short	0x0018
        /*0044*/ 	.byte	0x00, 0xf0, 0x11, 0x00


	//----- nvinfo : EIATTR_KPARAM_INFO
	.align		4
.L_15:
        /*0048*/ 	.byte	0x04, 0x17
        /*004a*/ 	.short	(.L_17 - .L_16)
.L_16:
        /*004c*/ 	.word	0x00000000
        /*0050*/ 	.short	0x0002
        /*0052*/ 	.short	0x0010
        /*0054*/ 	.byte	0x00, 0xf5, 0x21, 0x00


	//----- nvinfo : EIATTR_KPARAM_INFO
	.align		4
.L_17:
        /*0058*/ 	.byte	0x04, 0x17
        /*005a*/ 	.short	(.L_19 - .L_18)
.L_18:
        /*005c*/ 	.word	0x00000000
        /*0060*/ 	.short	0x0001
        /*0062*/ 	.short	0x0008
        /*0064*/ 	.byte	0x00, 0xf5, 0x21, 0x00


	//----- nvinfo : EIATTR_KPARAM_INFO
	.align		4
.L_19:
        /*0068*/ 	.byte	0x04, 0x17
        /*006a*/ 	.short	(.L_21 - .L_20)
.L_20:
        /*006c*/ 	.word	0x00000000
        /*0070*/ 	.short	0x0000
        /*0072*/ 	.short	0x0000
        /*0074*/ 	.byte	0x00, 0xf5, 0x21, 0x00


	//----- nvinfo : EIATTR_SPARSE_MMA_MASK
	.align		4
.L_21:
        /*0078*/ 	.byte	0x03, 0x50
        /*007a*/ 	.short	0x0000


	//----- nvinfo : EIATTR_MAXREG_COUNT
	.align		4
        /*007c*/ 	.byte	0x03, 0x1b
        /*007e*/ 	.short	0x00ff


	//----- nvinfo : EIATTR_NUM_BARRIERS
	.align		4
        /*0080*/ 	.byte	0x02, 0x4c
        /*0082*/ 	.byte	0x01
	.zero		1


	//----- nvinfo : EIATTR_MERCURY_ISA_VERSION
	.align		4
        /*0084*/ 	.byte	0x03, 0x5f
        /*0086*/ 	.short	0x0101


	//----- nvinfo : EIATTR_VRC_CTA_INIT_COUNT
	.align		4
        /*0088*/ 	.byte	0x02, 0x4a
	.zero		1
	.zero		1


	//----- nvinfo : EIATTR_EXIT_INSTR_OFFSETS
	.align		4
        /*008c*/ 	.byte	0x04, 0x1c
        /*008e*/ 	.short	(.L_23 - .L_22)


	//   ....[0]....
.L_22:
        /*0090*/ 	.word	0x00000610


	//   ....[1]....
        /*0094*/ 	.word	0x00000660


	//----- nvinfo : EIATTR_CBANK_PARAM_SIZE
	.align		4
.L_23:
        /*0098*/ 	.byte	0x03, 0x19
        /*009a*/ 	.short	0x0028


	//----- nvinfo : EIATTR_PARAM_CBANK
	.align		4
        /*009c*/ 	.byte	0x04, 0x0a
        /*009e*/ 	.short	(.L_25 - .L_24)
	.align		4
.L_24:
        /*00a0*/ 	.word	index@(.nv.constant0._Z14matrixMultiplyPfS_S_iiii)
        /*00a4*/ 	.short	0x0380
        /*00a6*/ 	.short	0x0028


	//----- nvinfo : EIATTR_SW_WAR
	.align		4
.L_25:
        /*00a8*/ 	.byte	0x04, 0x36
        /*00aa*/ 	.short	(.L_27 - .L_26)
.L_26:
        /*00ac*/ 	.word	0x00000008
.L_27:


//--------------------- .nv.callgraph             --------------------------
	.section	.nv.callgraph,"",@"SHT_CUDA_CALLGRAPH"
	.align	4
	.sectionentsize	8
	.align		4
        /*0000*/ 	.word	0x00000000
	.align		4
        /*0004*/ 	.word	0xffffffff
	.align		4
        /*0008*/ 	.word	0x00000000
	.align		4
        /*000c*/ 	.word	0xfffffffe
	.align		4
        /*0010*/ 	.word	0x00000000
	.align		4
        /*0014*/ 	.word	0xfffffffd
	.align		4
        /*0018*/ 	.word	0x00000000
	.align		4
        /*001c*/ 	.word	0xfffffffc


//--------------------- .text._Z14matrixMultiplyPfS_S_iiii --------------------------
	.section	.text._Z14matrixMultiplyPfS_S_iiii,"ax",@progbits
	.align	128
        .global         _Z14matrixMultiplyPfS_S_iiii
        .type           _Z14matrixMultiplyPfS_S_iiii,@function
        .size           _Z14matrixMultiplyPfS_S_iiii,(.L_x_3 - _Z14matrixMultiplyPfS_S_iiii)
        .other          _Z14matrixMultiplyPfS_S_iiii,@"STO_CUDA_ENTRY STV_DEFAULT"
_Z14matrixMultiplyPfS_S_iiii:
.text._Z14matrixMultiplyPfS_S_iiii:
[----:B------:R-:W-:Y:S01]  /*0000*/  LDC R1, c[0x0][0x37c] ;  /* 0x0000df00ff017b82 */ /* 0x000fe20000000800 */
[----:B------:R-:W0:Y:S01]  /*0010*/  S2R R13, SR_TID.Y ;  /* 0x00000000000d7919 */ /* 0x000e220000002200 */
[----:B------:R-:W1:Y:S06]  /*0020*/  LDCU UR9, c[0x0][0x39c] ;  /* 0x00007380ff0977ac */ /* 0x000e6c0008000800 */
[----:B------:R-:W0:Y:S01]  /*0030*/  LDC R0, c[0x0][0x364] ;  /* 0x0000d900ff007b82 */ /* 0x000e220000000800 */
[----:B------:R-:W-:Y:S01]  /*0040*/  HFMA2 R23, -RZ, RZ, 0, 0 ;  /* 0x00000000ff177431 */ /* 0x000fe200000001ff */
[----:B------:R-:W2:Y:S01]  /*0050*/  S2R R15, SR_TID.X ;  /* 0x00000000000f7919 */ /* 0x000ea20000002100 */
[----:B------:R-:W3:Y:S01]  /*0060*/  LDCU UR13, c[0x0][0x3a4] ;  /* 0x00007480ff0d77ac */ /* 0x000ee20008000800 */
[----:B------:R-:W4:Y:S04]  /*0070*/  LDCU.64 UR10, c[0x0][0x358] ;  /* 0x00006b00ff0a77ac */ /* 0x000f280008000a00 */
[----:B------:R-:W0:Y:S08]  /*0080*/  S2UR UR4, SR_CTAID.Y ;  /* 0x00000000000479c3 */ /* 0x000e300000002600 */
[----:B------:R-:W2:Y:S01]  /*0090*/  S2UR UR5, SR_CTAID.X ;  /* 0x00000000000579c3 */ /* 0x000ea20000002500 */
[----:B-1----:R-:W-:-:S07]  /*00a0*/  UISETP.GE.AND UP0, UPT, UR9, -0xe, UPT ;  /* 0xfffffff20900788c */ /* 0x002fce000bf06270 */
[----:B------:R-:W2:Y:S01]  /*00b0*/  LDC R12, c[0x0][0x360] ;  /* 0x0000d800ff0c7b82 */ /* 0x000ea20000000800 */
[----:B0-----:R-:W-:Y:S02]  /*00c0*/  IMAD R0, R0, UR4, R13 ;  /* 0x0000000400007c24 */ /* 0x001fe4000f8e020d */
[----:B--2---:R-:W-:Y:S01]  /*00d0*/  IMAD R12, R12, UR5, R15 ;  /* 0x000000050c0c7c24 */ /* 0x004fe2000f8e020f */
[----:B---34-:R-:W-:Y:S06]  /*00e0*/  BRA.U !UP0, `(.L_x_0) ;  /* 0x00000005083c7547 */ /* 0x018fec000b800000 */
[----:B------:R-:W0:Y:S01]  /*00f0*/  S2UR UR7, SR_CgaCtaId ;  /* 0x00000000000779c3 */ /* 0x000e220000008800 */
[----:B------:R-:W1:Y:S01]  /*0100*/  LDCU UR12, c[0x0][0x3a4] ;  /* 0x00007480ff0c77ac */ /* 0x000e620008000800 */
[----:B------:R-:W-:Y:S01]  /*0110*/  MOV R23, RZ ;  /* 0x000000ff00177202 */ /* 0x000fe20000000f00 */
[----:B------:R-:W-:Y:S01]  /*0120*/  IMAD R14, R0, UR9, R15 ;  /* 0x00000009000e7c24 */ /* 0x000fe2000f8e020f */
[----:B------:R-:W-:Y:S01]  /*0130*/  UMOV UR6, 0x400 ;  /* 0x0000040000067882 */ /* 0x000fe20000000000 */
[----:B------:R-:W-:-:S03]  /*0140*/  UIADD3 UR4, UPT, UPT, UR9, -0x1, URZ ;  /* 0xffffffff09047890 */ /* 0x000fc6000fffe0ff */
[----:B------:R-:W2:Y:S01]  /*0150*/  LDC.64 R2, c[0x0][0x3a0] ;  /* 0x0000e800ff027b82 */ /* 0x000ea20000000a00 */
[----:B------:R-:W3:Y:S01]  /*0160*/  LDCU.64 UR14, c[0x0][0x398] ;  /* 0x00007300ff0e77ac */ /* 0x000ee20008000a00 */
[----:B------:R-:W-:-:S04]  /*0170*/  USHF.R.S32.HI UR5, URZ, 0x1f, UR4 ;  /* 0x0000001fff057899 */ /* 0x000fc80008011404 */
[----:B------:R-:W-:Y:S01]  /*0180*/  ULEA.HI UR5, UR5, UR4, URZ, 0x4 ;  /* 0x0000000405057291 */ /* 0x000fe2000f8f20ff */
[----:B-1----:R-:W-:-:S03]  /*0190*/  IMAD R20, R13, UR12, R12 ;  /* 0x0000000c0d147c24 */ /* 0x002fc6000f8e020c */
[----:B------:R-:W-:Y:S02]  /*01a0*/  USHF.R.S32.HI UR5, URZ, 0x4, UR5 ;  /* 0x00000004ff057899 */ /* 0x000fe40008011405 */
[----:B0-----:R-:W-:Y:S02]  /*01b0*/  ULEA UR8, UR7, UR6, 0x18 ;  /* 0x0000000607087291 */ /* 0x001fe4000f8ec0ff */
[----:B------:R-:W-:Y:S02]  /*01c0*/  UIADD3 UR6, UPT, UPT, UR6, 0x400, URZ ;  /* 0x0000040006067890 */ /* 0x000fe4000fffe0ff */
[----:B------:R-:W-:Y:S02]  /*01d0*/  UIADD3 UR5, UPT, UPT, -UR5, URZ, URZ ;  /* 0x000000ff05057290 */ /* 0x000fe4000fffe1ff */
[----:B------:R-:W-:Y:S01]  /*01e0*/  ULEA UR6, UR7, UR6, 0x18 ;  /* 0x0000000607067291 */ /* 0x000fe2000f8ec0ff */
[----:B------:R-:W-:-:S04]  /*01f0*/  LEA R16, R13, UR8, 0x6 ;  /* 0x000000080d107c11 */ /* 0x000fc8000f8e30ff */
[C---:B------:R-:W-:Y:S02]  /*0200*/  LEA R19, R15.reuse, R16, 0x2 ;  /* 0x000000100f137211 */ /* 0x040fe400078e10ff */
[----:B------:R-:W-:-:S04]  /*0210*/  LEA R18, R15, UR6, 0x2 ;  /* 0x000000060f127c11 */ /* 0x000fc8000f8e10ff */
[----:B---3--:R-:W-:-:S07]  /*0220*/  LEA R17, R13, R18, 0x6 ;  /* 0x000000120d117211 */ /* 0x008fce00078e30ff */
.L_x_1:
[----:B------:R-:W-:Y:S01]  /*0230*/  ISETP.GE.AND P1, PT, R15, UR15, PT ;  /* 0x0000000f0f007c0c */ /* 0x000fe2000bf26270 */
[----:B------:R-:W-:Y:S01]  /*0240*/  HFMA2 R26, -RZ, RZ, 0, 0 ;  /* 0x00000000ff1a7431 */ /* 0x000fe200000001ff */
[----:B--2---:R-:W-:Y:S02]  /*0250*/  ISETP.GE.AND P0, PT, R13, R2, PT ;  /* 0x000000020d00720c */ /* 0x004fe40003f06270 */
[----:B------:R-:W-:Y:S02]  /*0260*/  ISETP.GE.OR P1, PT, R0, UR14, P1 ;  /* 0x0000000e00007c0c */ /* 0x000fe40008f26670 */
[----:B------:R-:W-:Y:S02]  /*0270*/  ISETP.GE.OR P0, PT, R12, R3, P0 ;  /* 0x000000030c00720c */ /* 0x000fe40000706670 */
[----:B------:R-:W-:-:S09]  /*0280*/  MOV R22, RZ ;  /* 0x000000ff00167202 */ /* 0x000fd20000000f00 */
[----:B------:R-:W0:Y:S08]  /*0290*/  @!P1 LDC.64 R6, c[0x0][0x380] ;  /* 0x0000e000ff069b82 */ /* 0x000e300000000a00 */
[----:B------:R-:W1:Y:S01]  /*02a0*/  @!P0 LDC.64 R4, c[0x0][0x388] ;  /* 0x0000e200ff048b82 */ /* 0x000e620000000a00 */
[----:B0-----:R-:W-:-:S05]  /*02b0*/  @!P1 IMAD.WIDE R6, R14, 0x4, R6 ;  /* 0x000000040e069825 */ /* 0x001fca00078e0206 */
[----:B------:R-:W2:Y:S01]  /*02c0*/  @!P1 LDG.E R22, desc[UR10][R6.64] ;  /* 0x0000000a06169981 */ /* 0x000ea2000c1e1900 */
[----:B-1----:R-:W-:-:S05]  /*02d0*/  @!P0 IMAD.WIDE.U32 R24, R20, 0x4, R4 ;  /* 0x0000000414188825 */ /* 0x002fca00078e0004 */
[----:B------:R-:W3:Y:S01]  /*02e0*/  @!P0 LDG.E R26, desc[UR10][R24.64] ;  /* 0x0000000a181a8981 */ /* 0x000ee2000c1e1900 */
[----:B------:R-:W-:-:S04]  /*02f0*/  UIADD3 UR5, UPT, UPT, UR5, 0x1, URZ ;  /* 0x0000000105057890 */ /* 0x000fc8000fffe0ff */
[----:B------:R-:W-:Y:S01]  /*0300*/  UISETP.NE.AND UP0, UPT, UR5, 0x1, UPT ;  /* 0x000000010500788c */ /* 0x000fe2000bf05270 */
[----:B------:R-:W-:Y:S02]  /*0310*/  IADD3 R13, PT, PT, R13, 0x10, RZ ;  /* 0x000000100d0d7810 */ /* 0x000fe40007ffe0ff */
[----:B------:R-:W-:Y:S02]  /*0320*/  IADD3 R15, PT, PT, R15, 0x10, RZ ;  /* 0x000000100f0f7810 */ /* 0x000fe40007ffe0ff */
[----:B------:R-:W-:Y:S02]  /*0330*/  IADD3 R14, PT, PT, R14, 0x10, RZ ;  /* 0x000000100e0e7810 */ /* 0x000fe40007ffe0ff */
[----:B------:R-:W-:Y:S01]  /*0340*/  LEA R20, R3, R20, 0x4 ;  /* 0x0000001403147211 */ /* 0x000fe200078e20ff */
[----:B--2---:R-:W-:Y:S04]  /*0350*/  STS [R19], R22 ;  /* 0x0000001613007388 */ /* 0x004fe80000000800 */
[----:B---3--:R-:W-:Y:S01]  /*0360*/  STS [R17], R26 ;  /* 0x0000001a11007388 */ /* 0x008fe20000000800 */
[----:B------:R-:W-:Y:S06]  /*0370*/  BAR.SYNC.DEFER_BLOCKING 0x0 ;  /* 0x0000000000007b1d */ /* 0x000fec0000010000 */
[----:B------:R-:W-:Y:S04]  /*0380*/  LDS R29, [R18] ;  /* 0x00000000121d7984 */ /* 0x000fe80000000800 */
[----:B------:R-:W0:Y:S04]  /*0390*/  LDS.128 R8, [R16] ;  /* 0x0000000010087984 */ /* 0x000e280000000c00 */
[----:B------:R-:W1:Y:S04]  /*03a0*/  LDS R25, [R18+0x40] ;  /* 0x0000400012197984 */ /* 0x000e680000000800 */
[----:B------:R-:W2:Y:S04]  /*03b0*/  LDS R27, [R18+0x80] ;  /* 0x00008000121b7984 */ /* 0x000ea80000000800 */
[----:B------:R-:W3:Y:S04]  /*03c0*/  LDS R28, [R18+0xc0] ;  /* 0x0000c000121c7984 */ /* 0x000ee80000000800 */
[----:B------:R-:W-:Y:S04]  /*03d0*/  LDS R21, [R18+0x100] ;  /* 0x0001000012157984 */ /* 0x000fe80000000800 */
[----:B------:R-:W4:Y:S04]  /*03e0*/  LDS.128 R4, [R16+0x10] ;  /* 0x0000100010047984 */ /* 0x000f280000000c00 */
[----:B------:R-:W5:Y:S04]  /*03f0*/  LDS R22, [R18+0x140] ;  /* 0x0001400012167984 */ /* 0x000f680000000800 */
[----:B------:R-:W-:Y:S04]  /*0400*/  LDS R26, [R18+0x1c0] ;  /* 0x0001c000121a7984 */ /* 0x000fe80000000800 */
[----:B------:R-:W-:Y:S01]  /*0410*/  LDS R24, [R18+0x240] ;  /* 0x0002400012187984 */ /* 0x000fe20000000800 */
[----:B0-----:R-:W-:-:S03]  /*0420*/  FFMA R8, R8, R29, R23 ;  /* 0x0000001d08087223 */ /* 0x001fc60000000017 */
[----:B------:R-:W-:Y:S01]  /*0430*/  LDS R23, [R18+0x200] ;  /* 0x0002000012177984 */ /* 0x000fe20000000800 */
[----:B-1----:R-:W-:-:S03]  /*0440*/  FFMA R8, R25, R9, R8 ;  /* 0x0000000919087223 */ /* 0x002fc60000000008 */
[----:B------:R-:W0:Y:S01]  /*0450*/  LDS R25, [R18+0x180] ;  /* 0x0001800012197984 */ /* 0x000e220000000800 */
[----:B--2---:R-:W-:-:S04]  /*0460*/  FFMA R27, R27, R10, R8 ;  /* 0x0000000a1b1b7223 */ /* 0x004fc80000000008 */
[----:B---3--:R-:W-:Y:S02]  /*0470*/  FFMA R27, R28, R11, R27 ;  /* 0x0000000b1c1b7223 */ /* 0x008fe4000000001b */
[----:B------:R-:W1:Y:S04]  /*0480*/  LDS.128 R8, [R16+0x20] ;  /* 0x0000200010087984 */ /* 0x000e680000000c00 */
[----:B------:R-:W-:Y:S01]  /*0490*/  LDS R28, [R18+0x380] ;  /* 0x00038000121c7984 */ /* 0x000fe20000000800 */
[----:B----4-:R-:W-:-:S04]  /*04a0*/  FFMA R21, R4, R21, R27 ;  /* 0x0000001504157223 */ /* 0x010fc8000000001b */
[----:B-----5:R-:W-:Y:S02]  /*04b0*/  FFMA R22, R22, R5, R21 ;  /* 0x0000000516167223 */ /* 0x020fe40000000015 */
[----:B------:R-:W2:Y:S02]  /*04c0*/  LDS R21, [R18+0x280] ;  /* 0x0002800012157984 */ /* 0x000ea40000000800 */
[----:B0-----:R-:W-:Y:S02]  /*04d0*/  FFMA R25, R25, R6, R22 ;  /* 0x0000000619197223 */ /* 0x001fe40000000016 */
[----:B------:R-:W0:Y:S02]  /*04e0*/  LDS R22, [R18+0x2c0] ;  /* 0x0002c00012167984 */ /* 0x000e240000000800 */
[----:B------:R-:W-:Y:S02]  /*04f0*/  FFMA R27, R26, R7, R25 ;  /* 0x000000071a1b7223 */ /* 0x000fe40000000019 */
[----:B------:R-:W-:Y:S04]  /*0500*/  LDS R25, [R18+0x300] ;  /* 0x0003000012197984 */ /* 0x000fe80000000800 */
[----:B------:R-:W3:Y:S01]  /*0510*/  LDS.128 R4, [R16+0x30] ;  /* 0x0000300010047984 */ /* 0x000ee20000000c00 */
[----:B-1----:R-:W-:-:S03]  /*0520*/  FFMA R23, R8, R23, R27 ;  /* 0x0000001708177223 */ /* 0x002fc6000000001b */
[----:B------:R-:W1:Y:S01]  /*0530*/  LDS R8, [R18+0x340] ;  /* 0x0003400012087984 */ /* 0x000e620000000800 */
[----:B------:R-:W-:-:S03]  /*0540*/  FFMA R26, R24, R9, R23 ;  /* 0x00000009181a7223 */ /* 0x000fc60000000017 */
[----:B------:R-:W4:Y:S01]  /*0550*/  LDS R24, [R18+0x3c0] ;  /* 0x0003c00012187984 */ /* 0x000f220000000800 */
[----:B--2---:R-:W-:-:S04]  /*0560*/  FFMA R21, R21, R10, R26 ;  /* 0x0000000a15157223 */ /* 0x004fc8000000001a */
[----:B0-----:R-:W-:-:S04]  /*0570*/  FFMA R11, R22, R11, R21 ;  /* 0x0000000b160b7223 */ /* 0x001fc80000000015 */
[----:B---3--:R-:W-:-:S04]  /*0580*/  FFMA R11, R4, R25, R11 ;  /* 0x00000019040b7223 */ /* 0x008fc8000000000b */
[----:B-1----:R-:W-:-:S04]  /*0590*/  FFMA R5, R8, R5, R11 ;  /* 0x0000000508057223 */ /* 0x002fc8000000000b */
[----:B------:R-:W-:-:S04]  /*05a0*/  FFMA R5, R28, R6, R5 ;  /* 0x000000061c057223 */ /* 0x000fc80000000005 */
[----:B----4-:R-:W-:Y:S01]  /*05b0*/  FFMA R23, R24, R7, R5 ;  /* 0x0000000718177223 */ /* 0x010fe20000000005 */
[----:B------:R-:W-:Y:S06]  /*05c0*/  BAR.SYNC.DEFER_BLOCKING 0x0 ;  /* 0x0000000000007b1d */ /* 0x000fec0000010000 */
[----:B------:R-:W-:Y:S05]  /*05d0*/  BRA.U UP0, `(.L_x_1) ;  /* 0xfffffffd00147547 */ /* 0x000fea000b83ffff */
.L_x_0:
[----:B------:R-:W0:Y:S01]  /*05e0*/  LDCU UR4, c[0x0][0x398] ;  /* 0x00007300ff0477ac */ /* 0x000e220008000800 */
[----:B------:R-:W-:-:S04]  /*05f0*/  ISETP.GE.AND P0, PT, R12, UR13, PT ;  /* 0x0000000d0c007c0c */ /* 0x000fc8000bf06270 */
[----:B0-----:R-:W-:-:S13]  /*0600*/  ISETP.GE.OR P0, PT, R0, UR4, P0 ;  /* 0x0000000400007c0c */ /* 0x001fda0008706670 */
[----:B------:R-:W-:Y:S05]  /*0610*/  @P0 EXIT ;  /* 0x000000000000094d */ /* 0x000fea0003800000 */
[----:B------:R-:W0:Y:S01]  /*0620*/  LDC.64 R2, c[0x0][0x390] ;  /* 0x0000e400ff027b82 */ /* 0x000e220000000a00 */
[----:B------:R-:W-:-:S04]  /*0630*/  IMAD R5, R0, UR13, R12 ;  /* 0x0000000d00057c24 */ /* 0x000fc8000f8e020c */
[----:B0-----:R-:W-:-:S05]  /*0640*/  IMAD.WIDE R2, R5, 0x4, R2 ;  /* 0x0000000405027825 */ /* 0x001fca00078e0202 */
[----:B------:R-:W-:Y:S01]  /*0650*/  STG.E desc[UR10][R2.64], R23 ;  /* 0x0000001702007986 */ /* 0x000fe2000c10190a */
[----:B------:R-:W-:Y:S05]  /*0660*/  EXIT ;  /* 0x000000000000794d */ /* 0x000fea0003800000 */
.L_x_2:
[----:B------:R-:W-:-:S00]  /*0670*/  BRA `(.L_x_2) ;  /* 0xfffffffc00fc7947 */ /* 0x000fc0000383ffff */
[----:B------:R-:W-:-:S00]  /*0680*/  NOP ;  /* 0x0000000000007918 */ /* 0x000fc00000000000 */
[----:B------:R-:W-:-:S00]  /*0690*/  NOP ;  /* 0x0000000000007918 */ /* 0x000fc00000000000 */
[----:B------:R-:W-:-:S00]  /*06a0*/  NOP ;  /* 0x0000000000007918 */ /* 0x000fc00000000000 */
[----:B------:R-:W-:-:S00]  /*06b0*/  NOP ;  /* 0x0000000000007918 */ /* 0x000fc00000000000 */
[----:B------:R-:W-:-:S00]  /*06c0*/  NOP ;  /* 0x0000000000007918 */ /* 0x000fc00000000000 */
[----:B------:R-:W-:-:S00]  /*06d0*/  NOP ;  /* 0x0000000000007918 */ /* 0x000fc00000000000 */
[----:B------:R-:W-:-:S00]  /*06e0*/  NOP ;  /* 0x0000000000007918 */ /* 0x000fc00000000000 */
[----:B------:R-:W-:-:S00]  /*06f0*/  NOP ;  /* 0x0000000000007918 */ /* 0x000fc00000000000 */
.L_x_3:


//--------------------- .nv.shared._Z14matrixMultiplyPfS_S_iiii --------------------------
	.section	.nv.shared._Z14matrixMultiplyPfS_S_iiii,"aw",@nobits
	.sectionflags	@""
	.align	4
.nv.shared._Z14matrixMultiplyPfS_S_iiii:
	.zero		3072


//--------------------- .nv.shared.reserved.0     --------------------------
	.section	.nv.shared.reserved.0,"aw",@nobits
	.weak		__nv_reservedSMEM_offset_0_alias
	.size		__nv_reservedSMEM_offset_0_alias, 0, 64
	.other		__nv_reservedSMEM_offset_0_alias,@"STO_CUDA_RESERVED_SHARED STV_DEFAULT"
__nv_reservedSMEM_offset_0_alias:
	.zero		0
	.zero		64


//--------------------- .nv.constant0._Z14matrixMultiplyPfS_S_iiii --------------------------
	.section	.nv.constant0._Z14matrixMultiplyPfS_S_iiii,"a",@progbits
	.sectionflags	@""
	.align	4
.nv.constant0._Z14matrixMultiplyPfS_S_iiii:
	.zero		936


//--------------------- SYMBOLS --------------------------

	.type		.nv.reservedSmem.offset0,@object
	.size		.nv.reservedSmem.offset0,0x4
	.type		.nv.reservedSmem.cap,@object
	.size		.nv.reservedSmem.cap,0x4
